//
// Generated by NVIDIA NVVM Compiler
//
// Compiler Build ID: CL-36424714
// Cuda compilation tools, release 13.0, V13.0.88
// Based on NVVM 20.0.0
//

.version 9.0
.target sm_100
.address_size 64

	// .globl	_Z9TransposePjS_j

.visible .entry _Z9TransposePjS_j(
	.param .u64 .ptr .align 1 _Z9TransposePjS_j_param_0,
	.param .u64 .ptr .align 1 _Z9TransposePjS_j_param_1,
	.param .u32 _Z9TransposePjS_j_param_2
)
{
	.reg .pred 	%p<4>;
	.reg .b32 	%r<22>;
	.reg .b64 	%rd<9>;

	ld.param.u64 	%rd3, [_Z9TransposePjS_j_param_0];
	ld.param.u64 	%rd4, [_Z9TransposePjS_j_param_1];
	ld.param.u32 	%r8, [_Z9TransposePjS_j_param_2];
	cvta.to.global.u64 	%rd5, %rd4;
	cvta.to.global.u64 	%rd6, %rd3;
	mov.u32 	%r9, %ntid.x;
	mov.u32 	%r10, %ctaid.x;
	mov.u32 	%r11, %tid.x;
	mad.lo.s32 	%r12, %r9, %r10, %r11;
	div.u32 	%r13, %r12, %r8;
	mul.lo.s32 	%r14, %r13, %r8;
	sub.s32 	%r15, %r12, %r14;
	mad.lo.s32 	%r16, %r15, %r8, %r13;
	mul.wide.u32 	%rd7, %r16, 4;
	add.s64 	%rd1, %rd6, %rd7;
	mul.wide.u32 	%rd8, %r12, 4;
	add.s64 	%rd2, %rd5, %rd8;
	max.u32 	%r1, %r8, 1;
	setp.lt.u32 	%p1, %r8, 4;
	@%p1 bra 	$L__BB0_3;
	ld.global.u32 	%r21, [%rd1];
	and.b32  	%r17, %r1, -4;
	neg.s32 	%r20, %r17;
$L__BB0_2:
	st.global.u32 	[%rd2], %r21;
	ld.global.u32 	%r21, [%rd1];
	st.global.u32 	[%rd2], %r21;
	add.s32 	%r20, %r20, 4;
	setp.ne.s32 	%p2, %r20, 0;
	@%p2 bra 	$L__BB0_2;
$L__BB0_3:
	and.b32  	%r18, %r1, 3;
	setp.eq.s32 	%p3, %r18, 0;
	@%p3 bra 	$L__BB0_5;
	ld.global.u32 	%r19, [%rd1];
	st.global.u32 	[%rd2], %r19;
$L__BB0_5:
	ret;

}


// ===== COMPILED SASS (sm_100) =====

	.target	sm_100

	.elftype	@"ET_EXEC"


//--------------------- .note.nv.tkinfo           --------------------------
	.section	.note.nv.tkinfo,"",@"SHT_NOTE"
	.sectionflags	@"SHF_NOTE_NV_TKINFO"
	.tkinfo
        /*0018*/ 	.word	0x00000002
        /*0030*/ 	.string	""
        /*0030*/ 	.string	"ptxas"
        /*0030*/ 	.string	"Cuda compilation tools, release 13.0, V13.0.88"
        /*0030*/ 	.string	"Build cuda_13.0.r13.0/compiler.36424714_0"
        /*0030*/ 	.string	"-arch sm_100 -m 64 "



//--------------------- .note.nv.cuinfo           --------------------------
	.section	.note.nv.cuinfo,"",@"SHT_NOTE"
	.sectionflags	@"SHF_NOTE_NV_CUINFO"
        /*0018*/ 	.short	0x0002
        /*001a*/ 	.short	0x0064
        /*001c*/ 	.short	0x0082
	.zero		2


//--------------------- .nv.info                  --------------------------
	.section	.nv.info,"",@"SHT_CUDA_INFO"
	.align	4


	//----- nvinfo : EIATTR_REGCOUNT
	.align		4
        /*0000*/ 	.byte	0x04, 0x2f
        /*0002*/ 	.short	(.L_1 - .L_0)
	.align		4
.L_0:
        /*0004*/ 	.word	index@(_Z9TransposePjS_j)
        /*0008*/ 	.word	0x00000010


	//----- nvinfo : EIATTR_FRAME_SIZE
	.align		4
.L_1:
        /*000c*/ 	.byte	0x04, 0x11
        /*000e*/ 	.short	(.L_3 - .L_2)
	.align		4
.L_2:
        /*0010*/ 	.word	index@(_Z9TransposePjS_j)
        /*0014*/ 	.word	0x00000000


	//----- nvinfo : EIATTR_MIN_STACK_SIZE
	.align		4
.L_3:
        /*0018*/ 	.byte	0x04, 0x12
        /*001a*/ 	.short	(.L_5 - .L_4)
	.align		4
.L_4:
        /*001c*/ 	.word	index@(_Z9TransposePjS_j)
        /*0020*/ 	.word	0x00000000
.L_5:


//--------------------- .nv.compat                --------------------------
	.section	.nv.compat,"",@"SHT_CUDA_COMPAT_INFO"
	.align	4
        /*0000*/ 	.byte	0x02, 0x09, 0x00, 0x00, 0x02, 0x02, 0x01, 0x00, 0x02, 0x05, 0x05, 0x00, 0x03, 0x07, 0x01, 0x01
        /*0010*/ 	.byte	0x02, 0x03, 0x00, 0x00, 0x02, 0x06, 0x01, 0x00, 0x04, 0x0b, 0x08, 0x00, 0x09, 0x00, 0x00, 0x00
        /*0020*/ 	.byte	0x00, 0x00, 0x00, 0x00


//--------------------- .nv.info._Z9TransposePjS_j --------------------------
	.section	.nv.info._Z9TransposePjS_j,"",@"SHT_CUDA_INFO"
	.sectionflags	@""
	.align	4


	//----- nvinfo : EIATTR_CUDA_API_VERSION
	.align		4
        /*0000*/ 	.byte	0x04, 0x37
        /*0002*/ 	.short	(.L_7 - .L_6)
.L_6:
        /*0004*/ 	.word	0x00000082


	//----- nvinfo : EIATTR_KPARAM_INFO
	.align		4
.L_7:
        /*0008*/ 	.byte	0x04, 0x17
        /*000a*/ 	.short	(.L_9 - .L_8)
.L_8:
        /*000c*/ 	.word	0x00000000
        /*0010*/ 	.short	0x0002
        /*0012*/ 	.short	0x0010
        /*0014*/ 	.byte	0x00, 0xf0, 0x11, 0x00


	//----- nvinfo : EIATTR_KPARAM_INFO
	.align		4
.L_9:
        /*0018*/ 	.byte	0x04, 0x17
        /*001a*/ 	.short	(.L_11 - .L_10)
.L_10:
        /*001c*/ 	.word	0x00000000
        /*0020*/ 	.short	0x0001
        /*0022*/ 	.short	0x0008
        /*0024*/ 	.byte	0x00, 0xf5, 0x21, 0x00


	//----- nvinfo : EIATTR_KPARAM_INFO
	.align		4
.L_11:
        /*0028*/ 	.byte	0x04, 0x17
        /*002a*/ 	.short	(.L_13 - .L_12)
.L_12:
        /*002c*/ 	.word	0x00000000
        /*0030*/ 	.short	0x0000
        /*0032*/ 	.short	0x0000
        /*0034*/ 	.byte	0x00, 0xf5, 0x21, 0x00


	//----- nvinfo : EIATTR_SPARSE_MMA_MASK
	.align		4
.L_13:
        /*0038*/ 	.byte	0x03, 0x50
        /*003a*/ 	.short	0x0000


	//----- nvinfo : EIATTR_MAXREG_COUNT
	.align		4
        /*003c*/ 	.byte	0x03, 0x1b
        /*003e*/ 	.short	0x00ff


	//----- nvinfo : EIATTR_MERCURY_ISA_VERSION
	.align		4
        /*0040*/ 	.byte	0x03, 0x5f
        /*0042*/ 	.short	0x0101


	//----- nvinfo : EIATTR_VRC_CTA_INIT_COUNT
	.align		4
        /*0044*/ 	.byte	0x02, 0x4a
	.zero		1
	.zero		1


	//----- nvinfo : EIATTR_EXIT_INSTR_OFFSETS
	.align		4
        /*0048*/ 	.byte	0x04, 0x1c
        /*004a*/ 	.short	(.L_15 - .L_14)


	//   ....[0]....
.L_14:
        /*004c*/ 	.word	0x00000500


	//   ....[1]....
        /*0050*/ 	.word	0x00000530


	//----- nvinfo : EIATTR_CBANK_PARAM_SIZE
	.align		4
.L_15:
        /*0054*/ 	.byte	0x03, 0x19
        /*0056*/ 	.short	0x0014


	//----- nvinfo : EIATTR_PARAM_CBANK
	.align		4
        /*0058*/ 	.byte	0x04, 0x0a
        /*005a*/ 	.short	(.L_17 - .L_16)
	.align		4
.L_16:
        /*005c*/ 	.word	index@(.nv.constant0._Z9TransposePjS_j)
        /*0060*/ 	.short	0x0380
        /*0062*/ 	.short	0x0014


	//----- nvinfo : EIATTR_SW_WAR
	.align		4
.L_17:
        /*0064*/ 	.byte	0x04, 0x36
        /*0066*/ 	.short	(.L_19 - .L_18)
.L_18:
        /*0068*/ 	.word	0x00000008
.L_19:


//--------------------- .nv.callgraph             --------------------------
	.section	.nv.callgraph,"",@"SHT_CUDA_CALLGRAPH"
	.align	4
	.sectionentsize	8
	.align		4
        /*0000*/ 	.word	0x00000000
	.align		4
        /*0004*/ 	.word	0xffffffff
	.align		4
        /*0008*/ 	.word	0x00000000
	.align		4
        /*000c*/ 	.word	0xfffffffe
	.align		4
        /*0010*/ 	.word	0x00000000
	.align		4
        /*0014*/ 	.word	0xfffffffd
	.align		4
        /*0018*/ 	.word	0x00000000
	.align		4
        /*001c*/ 	.word	0xfffffffc


//--------------------- .text._Z9TransposePjS_j   --------------------------
	.section	.text._Z9TransposePjS_j,"ax",@progbits
	.align	128
        .global         _Z9TransposePjS_j
        .type           _Z9TransposePjS_j,@function
        .size           _Z9TransposePjS_j,(.L_x_6 - _Z9TransposePjS_j)
        .other          _Z9TransposePjS_j,@"STO_CUDA_ENTRY STV_DEFAULT"
_Z9TransposePjS_j:
.text._Z9TransposePjS_j:
[----:B------:R-:W-:Y:S08]  /*0000*/  LDC R1, c[0x0][0x37c] ;  /* 0x0000df00ff017b82 */ /* 0x000ff00000000800 */
[----:B------:R-:W0:Y:S01]  /*0010*/  LDC R8, c[0x0][0x390] ;  /* 0x0000e400ff087b82 */ /* 0x000e220000000800 */
[----:B------:R-:W1:Y:S01]  /*0020*/  S2R R7, SR_CTAID.X ;  /* 0x0000000000077919 */ /* 0x000e620000002500 */
[----:B------:R-:W1:Y:S01]  /*0030*/  LDCU UR4, c[0x0][0x360] ;  /* 0x00006c00ff0477ac */ /* 0x000e620008000800 */
[----:B------:R-:W1:Y:S01]  /*0040*/  S2R R6, SR_TID.X ;  /* 0x0000000000067919 */ /* 0x000e620000002100 */
[----:B0-----:R-:W0:Y:S01]  /*0050*/  I2F.U32.RP R0, R8 ;  /* 0x0000000800007306 */ /* 0x001e220000209000 */
[----:B------:R-:W-:Y:S01]  /*0060*/  ISETP.NE.U32.AND P2, PT, R8, RZ, PT ;  /* 0x000000ff0800720c */ /* 0x000fe20003f45070 */
[----:B-1----:R-:W-:Y:S01]  /*0070*/  IMAD R7, R7, UR4, R6 ;  /* 0x0000000407077c24 */ /* 0x002fe2000f8e0206 */
[----:B------:R-:W1:Y:S05]  /*0080*/  LDCU.64 UR4, c[0x0][0x358] ;  /* 0x00006b00ff0477ac */ /* 0x000e6a0008000a00 */
[----:B0-----:R-:W0:Y:S02]  /*0090*/  MUFU.RCP R0, R0 ;  /* 0x0000000000007308 */ /* 0x001e240000001000 */
[----:B0-----:R-:W-:-:S06]  /*00a0*/  VIADD R2, R0, 0xffffffe ;  /* 0x0ffffffe00027836 */ /* 0x001fcc0000000000 */
[----:B------:R0:W2:Y:S02]  /*00b0*/  F2I.FTZ.U32.TRUNC.NTZ R3, R2 ;  /* 0x0000000200037305 */ /* 0x0000a4000021f000 */
[----:B0-----:R-:W-:Y:S02]  /*00c0*/  IMAD.MOV.U32 R2, RZ, RZ, RZ ;  /* 0x000000ffff027224 */ /* 0x001fe400078e00ff */
[----:B--2---:R-:W-:-:S04]  /*00d0*/  IMAD.MOV R5, RZ, RZ, -R3 ;  /* 0x000000ffff057224 */ /* 0x004fc800078e0a03 */
[----:B------:R-:W-:-:S04]  /*00e0*/  IMAD R5, R5, R8, RZ ;  /* 0x0000000805057224 */ /* 0x000fc800078e02ff */
[----:B------:R-:W-:-:S06]  /*00f0*/  IMAD.HI.U32 R4, R3, R5, R2 ;  /* 0x0000000503047227 */ /* 0x000fcc00078e0002 */
[----:B------:R-:W-:Y:S02]  /*0100*/  IMAD.HI.U32 R0, R4, R7, RZ ;  /* 0x0000000704007227 */ /* 0x000fe400078e00ff */
[----:B------:R-:W0:Y:S03]  /*0110*/  LDC.64 R4, c[0x0][0x388] ;  /* 0x0000e200ff047b82 */ /* 0x000e260000000a00 */
[----:B------:R-:W-:-:S05]  /*0120*/  IADD3 R3, PT, PT, -R0, RZ, RZ ;  /* 0x000000ff00037210 */ /* 0x000fca0007ffe1ff */
[----:B------:R-:W-:-:S05]  /*0130*/  IMAD R3, R8, R3, R7 ;  /* 0x0000000308037224 */ /* 0x000fca00078e0207 */
[----:B------:R-:W-:Y:S01]  /*0140*/  ISETP.GE.U32.AND P0, PT, R3, R8, PT ;  /* 0x000000080300720c */ /* 0x000fe20003f06070 */
[----:B0-----:R-:W-:-:S12]  /*0150*/  IMAD.WIDE.U32 R4, R7, 0x4, R4 ;  /* 0x0000000407047825 */ /* 0x001fd800078e0004 */
[----:B------:R-:W-:Y:S02]  /*0160*/  @P0 IMAD.IADD R3, R3, 0x1, -R8 ;  /* 0x0000000103030824 */ /* 0x000fe400078e0a08 */
[----:B------:R-:W-:Y:S01]  /*0170*/  @P0 VIADD R0, R0, 0x1 ;  /* 0x0000000100000836 */ /* 0x000fe20000000000 */
[----:B------:R-:W-:Y:S02]  /*0180*/  ISETP.GE.U32.AND P0, PT, R8, 0x4, PT ;  /* 0x000000040800780c */ /* 0x000fe40003f06070 */
[----:B------:R-:W-:Y:S02]  /*0190*/  ISETP.GE.U32.AND P1, PT, R3, R8, PT ;  /* 0x000000080300720c */ /* 0x000fe40003f26070 */
[----:B------:R-:W0:Y:S11]  /*01a0*/  LDC.64 R2, c[0x0][0x380] ;  /* 0x0000e000ff027b82 */ /* 0x000e360000000a00 */
[----:B------:R-:W-:-:S02]  /*01b0*/  @P1 IADD3 R0, PT, PT, R0, 0x1, RZ ;  /* 0x0000000100001810 */ /* 0x000fc40007ffe0ff */
[----:B------:R-:W-:-:S05]  /*01c0*/  @!P2 LOP3.LUT R0, RZ, R8, RZ, 0x33, !PT ;  /* 0x00000008ff00a212 */ /* 0x000fca00078e33ff */
[----:B------:R-:W-:-:S04]  /*01d0*/  IMAD.MOV R9, RZ, RZ, -R0 ;  /* 0x000000ffff097224 */ /* 0x000fc800078e0a00 */
[----:B------:R-:W-:-:S04]  /*01e0*/  IMAD R9, R8, R9, R7 ;  /* 0x0000000908097224 */ /* 0x000fc800078e0207 */
[----:B------:R-:W-:Y:S01]  /*01f0*/  IMAD R9, R9, R8, R0 ;  /* 0x0000000809097224 */ /* 0x000fe200078e0200 */
[----:B------:R-:W-:-:S03]  /*0200*/  VIMNMX.U32 R0, PT, PT, R8, 0x1, !PT ;  /* 0x0000000108007848 */ /* 0x000fc60007fe0000 */
[----:B0-----:R-:W-:Y:S01]  /*0210*/  IMAD.WIDE.U32 R2, R9, 0x4, R2 ;  /* 0x0000000409027825 */ /* 0x001fe200078e0002 */
[----:B-1----:R-:W-:Y:S06]  /*0220*/  @!P0 BRA `(.L_x_0) ;  /* 0x0000000000b08947 */ /* 0x002fec0003800000 */
[----:B------:R-:W-:Y:S01]  /*0230*/  LOP3.LUT R6, R0, 0xfffffffc, RZ, 0xc0, !PT ;  /* 0xfffffffc00067812 */ /* 0x000fe200078ec0ff */
[----:B------:R0:W5:Y:S04]  /*0240*/  LDG.E R7, desc[UR4][R2.64] ;  /* 0x0000000402077981 */ /* 0x000168000c1e1900 */
[----:B------:R-:W-:-:S05]  /*0250*/  IMAD.MOV R6, RZ, RZ, -R6 ;  /* 0x000000ffff067224 */ /* 0x000fca00078e0a06 */
[----:B------:R-:W-:-:S13]  /*0260*/  ISETP.GE.AND P0, PT, R6, RZ, PT ;  /* 0x000000ff0600720c */ /* 0x000fda0003f06270 */
[----:B0-----:R-:W-:Y:S05]  /*0270*/  @P0 BRA `(.L_x_1) ;  /* 0x0000000000840947 */ /* 0x001fea0003800000 */
[----:B------:R-:W-:Y:S02]  /*0280*/  IADD3 R8, PT, PT, -R6, RZ, RZ ;  /* 0x000000ff06087210 */ /* 0x000fe40007ffe1ff */
[----:B------:R-:W-:Y:S02]  /*0290*/  PLOP3.LUT P0, PT, PT, PT, PT, 0x80, 0x8 ;  /* 0x000000000008781c */ /* 0x000fe40003f0f070 */
[----:B------:R-:W-:-:S13]  /*02a0*/  ISETP.GT.AND P1, PT, R8, 0xc, PT ;  /* 0x0000000c0800780c */ /* 0x000fda0003f24270 */
[----:B------:R-:W-:Y:S05]  /*02b0*/  @!P1 BRA `(.L_x_2) ;  /* 0x0000000000409947 */ /* 0x000fea0003800000 */
[----:B------:R-:W-:-:S13]  /*02c0*/  PLOP3.LUT P0, PT, PT, PT, PT, 0x8, 0x80 ;  /* 0x000000000080781c */ /* 0x000fda0003f0e170 */
.L_x_3:
[----:B-----5:R0:W-:Y:S04]  /*02d0*/  STG.E desc[UR4][R4.64], R7 ;  /* 0x0000000704007986 */ /* 0x0201e8000c101904 */
[----:B-1----:R-:W2:Y:S04]  /*02e0*/  LDG.E R9, desc[UR4][R2.64] ;  /* 0x0000000402097981 */ /* 0x002ea8000c1e1900 */
[----:B--2---:R1:W-:Y:S04]  /*02f0*/  STG.E desc[UR4][R4.64], R9 ;  /* 0x0000000904007986 */ /* 0x0043e8000c101904 */
[----:B------:R1:W-:Y:S04]  /*0300*/  STG.E desc[UR4][R4.64], R9 ;  /* 0x0000000904007986 */ /* 0x0003e8000c101904 */
[----:B------:R-:W2:Y:S04]  /*0310*/  LDG.E R11, desc[UR4][R2.64] ;  /* 0x00000004020b7981 */ /* 0x000ea8000c1e1900 */
[----:B--2---:R1:W-:Y:S04]  /*0320*/  STG.E desc[UR4][R4.64], R11 ;  /* 0x0000000b04007986 */ /* 0x0043e8000c101904 */
[----:B------:R1:W-:Y:S04]  /*0330*/  STG.E desc[UR4][R4.64], R11 ;  /* 0x0000000b04007986 */ /* 0x0003e8000c101904 */
[----:B------:R-:W2:Y:S01]  /*0340*/  LDG.E R13, desc[UR4][R2.64] ;  /* 0x00000004020d7981 */ /* 0x000ea2000c1e1900 */
[----:B------:R-:W-:-:S05]  /*0350*/  VIADD R6, R6, 0x10 ;  /* 0x0000001006067836 */ /* 0x000fca0000000000 */
[----:B------:R-:W-:Y:S01]  /*0360*/  ISETP.GE.AND P1, PT, R6, -0xc, PT ;  /* 0xfffffff40600780c */ /* 0x000fe20003f26270 */
[----:B--2---:R1:W-:Y:S04]  /*0370*/  STG.E desc[UR4][R4.64], R13 ;  /* 0x0000000d04007986 */ /* 0x0043e8000c101904 */
[----:B------:R1:W-:Y:S04]  /*0380*/  STG.E desc[UR4][R4.64], R13 ;  /* 0x0000000d04007986 */ /* 0x0003e8000c101904 */
[----:B0-----:R-:W2:Y:S04]  /*0390*/  LDG.E R7, desc[UR4][R2.64] ;  /* 0x0000000402077981 */ /* 0x001ea8000c1e1900 */
[----:B--2---:R1:W-:Y:S01]  /*03a0*/  STG.E desc[UR4][R4.64], R7 ;  /* 0x0000000704007986 */ /* 0x0043e2000c101904 */
[----:B------:R-:W-:Y:S05]  /*03b0*/  @!P1 BRA `(.L_x_3) ;  /* 0xfffffffc00c49947 */ /* 0x000fea000383ffff */
.L_x_2:
[----:B------:R-:W-:-:S05]  /*03c0*/  IMAD.MOV R8, RZ, RZ, -R6 ;  /* 0x000000ffff087224 */ /* 0x000fca00078e0a06 */
[----:B------:R-:W-:-:S13]  /*03d0*/  ISETP.GT.AND P1, PT, R8, 0x4, PT ;  /* 0x000000040800780c */ /* 0x000fda0003f24270 */
[----:B------:R-:W-:Y:S05]  /*03e0*/  @!P1 BRA `(.L_x_4) ;  /* 0x0000000000209947 */ /* 0x000fea0003800000 */
[----:B-----5:R0:W-:Y:S04]  /*03f0*/  STG.E desc[UR4][R4.64], R7 ;  /* 0x0000000704007986 */ /* 0x0201e8000c101904 */
[----:B-1----:R-:W2:Y:S04]  /*0400*/  LDG.E R9, desc[UR4][R2.64] ;  /* 0x0000000402097981 */ /* 0x002ea8000c1e1900 */
[----:B--2---:R2:W-:Y:S04]  /*0410*/  STG.E desc[UR4][R4.64], R9 ;  /* 0x0000000904007986 */ /* 0x0045e8000c101904 */
[----:B------:R2:W-:Y:S04]  /*0420*/  STG.E desc[UR4][R4.64], R9 ;  /* 0x0000000904007986 */ /* 0x0005e8000c101904 */
[----:B0-----:R-:W3:Y:S01]  /*0430*/  LDG.E R7, desc[UR4][R2.64] ;  /* 0x0000000402077981 */ /* 0x001ee2000c1e1900 */
[----:B------:R-:W-:-:S02]  /*0440*/  PLOP3.LUT P0, PT, PT, PT, PT, 0x8, 0x80 ;  /* 0x000000000080781c */ /* 0x000fc40003f0e170 */
[----:B------:R-:W-:Y:S01]  /*0450*/  IADD3 R6, PT, PT, R6, 0x8, RZ ;  /* 0x0000000806067810 */ /* 0x000fe20007ffe0ff */
[----:B---3--:R2:W-:Y:S10]  /*0460*/  STG.E desc[UR4][R4.64], R7 ;  /* 0x0000000704007986 */ /* 0x0085f4000c101904 */
.L_x_4:
[----:B------:R-:W-:-:S13]  /*0470*/  ISETP.NE.OR P0, PT, R6, RZ, P0 ;  /* 0x000000ff0600720c */ /* 0x000fda0000705670 */
[----:B------:R-:W-:Y:S05]  /*0480*/  @!P0 BRA `(.L_x_0) ;  /* 0x0000000000188947 */ /* 0x000fea0003800000 */
.L_x_1:
[----:B-----5:R1:W-:Y:S04]  /*0490*/  STG.E desc[UR4][R4.64], R7 ;  /* 0x0000000704007986 */ /* 0x0203e8000c101904 */
[----:B012---:R-:W2:Y:S01]  /*04a0*/  LDG.E R7, desc[UR4][R2.64] ;  /* 0x0000000402077981 */ /* 0x007ea2000c1e1900 */
[----:B------:R-:W-:-:S05]  /*04b0*/  VIADD R6, R6, 0x4 ;  /* 0x0000000406067836 */ /* 0x000fca0000000000 */
[----:B------:R-:W-:Y:S01]  /*04c0*/  ISETP.NE.AND P0, PT, R6, RZ, PT ;  /* 0x000000ff0600720c */ /* 0x000fe20003f05270 */
[----:B--2---:R0:W-:-:S12]  /*04d0*/  STG.E desc[UR4][R4.64], R7 ;  /* 0x0000000704007986 */ /* 0x0041d8000c101904 */
[----:B------:R-:W-:Y:S05]  /*04e0*/  @P0 BRA `(.L_x_1) ;  /* 0xfffffffc00e80947 */ /* 0x000fea000383ffff */
.L_x_0:
[----:B------:R-:W-:-:S13]  /*04f0*/  LOP3.LUT P0, RZ, R0, 0x3, RZ, 0xc0, !PT ;  /* 0x0000000300ff7812 */ /* 0x000fda000780c0ff */
[----:B------:R-:W-:Y:S05]  /*0500*/  @!P0 EXIT ;  /* 0x000000000000894d */ /* 0x000fea0003800000 */
[----:B------:R-:W3:Y:S04]  /*0510*/  LDG.E R3, desc[UR4][R2.64] ;  /* 0x0000000402037981 */ /* 0x000ee8000c1e1900 */
[----:B---3--:R-:W-:Y:S01]  /*0520*/  STG.E desc[UR4][R4.64], R3 ;  /* 0x0000000304007986 */ /* 0x008fe2000c101904 */
[----:B------:R-:W-:Y:S05]  /*0530*/  EXIT ;  /* 0x000000000000794d */ /* 0x000fea0003800000 */
.L_x_5:
[----:B------:R-:W-:-:S00]  /*0540*/  BRA `(.L_x_5) ;  /* 0xfffffffc00fc7947 */ /* 0x000fc0000383ffff */
[----:B------:R-:W-:-:S00]  /*0550*/  NOP ;  /* 0x0000000000007918 */ /* 0x000fc00000000000 */
        /* <DEDUP_REMOVED lines=10> */
.L_x_6:


//--------------------- .nv.shared.reserved.0     --------------------------
	.section	.nv.shared.reserved.0,"aw",@nobits
	.weak		__nv_reservedSMEM_offset_0_alias
	.size		__nv_reservedSMEM_offset_0_alias, 0, 64
	.other		__nv_reservedSMEM_offset_0_alias,@"STO_CUDA_RESERVED_SHARED STV_DEFAULT"
__nv_reservedSMEM_offset_0_alias:
	.zero		0
	.zero		64


//--------------------- .nv.constant0._Z9TransposePjS_j --------------------------
	.section	.nv.constant0._Z9TransposePjS_j,"a",@progbits
	.sectionflags	@""
	.align	4
.nv.constant0._Z9TransposePjS_j:
	.zero		916


//--------------------- SYMBOLS --------------------------

	.type		.nv.reservedSmem.offset0,@object
	.size		.nv.reservedSmem.offset0,0x4
